	.headerflags	@"EF_CUDA_TEXMODE_UNIFIED EF_CUDA_64BIT_ADDRESS EF_CUDA_ACCELERATORS EF_CUDA_SM90 EF_CUDA_VIRTUAL_SM(EF_CUDA_SM90)"
	.elftype	@"ET_EXEC"


//--------------------- .nv.info                  --------------------------
	.section	.nv.info,"",@"SHT_CUDA_INFO"
	.align	4


	//----- nvinfo : EIATTR_REGCOUNT
	.align		4
        /*0000*/ 	.byte	0x04, 0x2f
        /*0002*/ 	.short	(.L_1 - .L_0)
	.align		4
.L_0:
        /*0004*/ 	.word	index@(triton_per_fused_mean_17)
        /*0008*/ 	.word	0x00000018


	//----- nvinfo : EIATTR_MIN_STACK_SIZE
	.align		4
.L_1:
        /*000c*/ 	.byte	0x04, 0x12
        /*000e*/ 	.short	(.L_3 - .L_2)
	.align		4
.L_2:
        /*0010*/ 	.word	index@(triton_per_fused_mean_17)
        /*0014*/ 	.word	0x00000000


	//----- nvinfo : EIATTR_FRAME_SIZE
	.align		4
.L_3:
        /*0018*/ 	.byte	0x04, 0x11
        /*001a*/ 	.short	(.L_5 - .L_4)
	.align		4
.L_4:
        /*001c*/ 	.word	index@(triton_per_fused_mean_17)
        /*0020*/ 	.word	0x00000000


	//----- nvinfo : EIATTR_MIN_STACK_SIZE
	.align		4
.L_5:
        /*0024*/ 	.byte	0x04, 0x12
        /*0026*/ 	.short	(.L_7 - .L_6)
	.align		4
.L_6:
        /*0028*/ 	.word	index@(triton_per_fused_mean_17)
        /*002c*/ 	.word	0x00000000
.L_7:


//--------------------- .nv.info.triton_per_fused_mean_17 --------------------------
	.section	.nv.info.triton_per_fused_mean_17,"",@"SHT_CUDA_INFO"
	.sectionflags	@""
	.align	4


	//----- nvinfo : EIATTR_CUDA_API_VERSION
	.align		4
        /*0000*/ 	.byte	0x04, 0x37
        /*0002*/ 	.short	(.L_9 - .L_8)
.L_8:
        /*0004*/ 	.word	0x0000007c


	//----- nvinfo : EIATTR_KPARAM_INFO
	.align		4
.L_9:
        /*0008*/ 	.byte	0x04, 0x17
        /*000a*/ 	.short	(.L_11 - .L_10)
.L_10:
        /*000c*/ 	.word	0x00000000
        /*0010*/ 	.short	0x0003
        /*0012*/ 	.short	0x0014
        /*0014*/ 	.byte	0x00, 0xf0, 0x11, 0x00


	//----- nvinfo : EIATTR_KPARAM_INFO
	.align		4
.L_11:
        /*0018*/ 	.byte	0x04, 0x17
        /*001a*/ 	.short	(.L_13 - .L_12)
.L_12:
        /*001c*/ 	.word	0x00000000
        /*0020*/ 	.short	0x0002
        /*0022*/ 	.short	0x0010
        /*0024*/ 	.byte	0x00, 0xf0, 0x11, 0x00


	//----- nvinfo : EIATTR_KPARAM_INFO
	.align		4
.L_13:
        /*0028*/ 	.byte	0x04, 0x17
        /*002a*/ 	.short	(.L_15 - .L_14)
.L_14:
        /*002c*/ 	.word	0x00000000
        /*0030*/ 	.short	0x0001
        /*0032*/ 	.short	0x0008
        /*0034*/ 	.byte	0x00, 0xf4, 0x21, 0x00


	//----- nvinfo : EIATTR_KPARAM_INFO
	.align		4
.L_15:
        /*0038*/ 	.byte	0x04, 0x17
        /*003a*/ 	.short	(.L_17 - .L_16)
.L_16:
        /*003c*/ 	.word	0x00000000
        /*0040*/ 	.short	0x0000
        /*0042*/ 	.short	0x0000
        /*0044*/ 	.byte	0x00, 0xf4, 0x21, 0x00


	//----- nvinfo : EIATTR_SPARSE_MMA_MASK
	.align		4
.L_17:
        /*0048*/ 	.byte	0x03, 0x50
        /*004a*/ 	.short	0x0000


	//----- nvinfo : EIATTR_MAXREG_COUNT
	.align		4
        /*004c*/ 	.byte	0x03, 0x1b
        /*004e*/ 	.short	0x00ff


	//----- nvinfo : EIATTR_COOP_GROUP_MASK_REGIDS
	.align		4
        /*0050*/ 	.byte	0x04, 0x29
        /*0052*/ 	.short	(.L_19 - .L_18)


	//   ....[0]....
.L_18:
        /*0054*/ 	.word	0xffffffff


	//   ....[1]....
        /*0058*/ 	.word	0xffffffff


	//   ....[2]....
        /*005c*/ 	.word	0xffffffff


	//   ....[3]....
        /*0060*/ 	.word	0xffffffff


	//   ....[4]....
        /*0064*/ 	.word	0xffffffff


	//   ....[5]....
        /*0068*/ 	.word	0xffffffff


	//   ....[6]....
        /*006c*/ 	.word	0xffffffff


	//   ....[7]....
        /*0070*/ 	.word	0xffffffff


	//   ....[8]....
        /*0074*/ 	.word	0xffffffff


	//   ....[9]....
        /*0078*/ 	.word	0xffffffff


	//   ....[10]....
        /*007c*/ 	.word	0xffffffff


	//   ....[11]....
        /*0080*/ 	.word	0xffffffff


	//----- nvinfo : EIATTR_COOP_GROUP_INSTR_OFFSETS
	.align		4
.L_19:
        /*0084*/ 	.byte	0x04, 0x28
        /*0086*/ 	.short	(.L_21 - .L_20)


	//   ....[0]....
.L_20:
        /*0088*/ 	.word	0x000003b0


	//   ....[1]....
        /*008c*/ 	.word	0x000003c0


	//   ....[2]....
        /*0090*/ 	.word	0x000003d0


	//   ....[3]....
        /*0094*/ 	.word	0x000003e0


	//   ....[4]....
        /*0098*/ 	.word	0x00000430


	//   ....[5]....
        /*009c*/ 	.word	0x00000440


	//   ....[6]....
        /*00a0*/ 	.word	0x00000450


	//   ....[7]....
        /*00a4*/ 	.word	0x00000460


	//   ....[8]....
        /*00a8*/ 	.word	0x000004b0


	//   ....[9]....
        /*00ac*/ 	.word	0x000004c0


	//   ....[10]....
        /*00b0*/ 	.word	0x000004d0


	//   ....[11]....
        /*00b4*/ 	.word	0x000004e0


	//----- nvinfo : EIATTR_EXIT_INSTR_OFFSETS
	.align		4
.L_21:
        /*00b8*/ 	.byte	0x04, 0x1c
        /*00ba*/ 	.short	(.L_23 - .L_22)


	//   ....[0]....
.L_22:
        /*00bc*/ 	.word	0x000006c0


	//   ....[1]....
        /*00c0*/ 	.word	0x000006f0


	//----- nvinfo : EIATTR_REQNTID
	.align		4
.L_23:
        /*00c4*/ 	.byte	0x04, 0x10
        /*00c6*/ 	.short	(.L_25 - .L_24)
.L_24:
        /*00c8*/ 	.word	0x00000100
        /*00cc*/ 	.word	0x00000001
        /*00d0*/ 	.word	0x00000001


	//----- nvinfo : EIATTR_CBANK_PARAM_SIZE
	.align		4
.L_25:
        /*00d4*/ 	.byte	0x03, 0x19
        /*00d6*/ 	.short	0x0018


	//----- nvinfo : EIATTR_PARAM_CBANK
	.align		4
        /*00d8*/ 	.byte	0x04, 0x0a
        /*00da*/ 	.short	(.L_27 - .L_26)
	.align		4
.L_26:
        /*00dc*/ 	.word	index@(.nv.constant0.triton_per_fused_mean_17)
        /*00e0*/ 	.short	0x0210
        /*00e2*/ 	.short	0x0018


	//----- nvinfo : EIATTR_SW_WAR
	.align		4
.L_27:
        /*00e4*/ 	.byte	0x04, 0x36
        /*00e6*/ 	.short	(.L_29 - .L_28)
.L_28:
        /*00e8*/ 	.word	0x00000008
.L_29:


//--------------------- .nv.callgraph             --------------------------
	.section	.nv.callgraph,"",@"SHT_CUDA_CALLGRAPH"
	.align	4
	.sectionentsize	8
	.align		4
        /*0000*/ 	.word	0x00000000
	.align		4
        /*0004*/ 	.word	0xffffffff
	.align		4
        /*0008*/ 	.word	0x00000000
	.align		4
        /*000c*/ 	.word	0xfffffffe
	.align		4
        /*0010*/ 	.word	0x00000000
	.align		4
        /*0014*/ 	.word	0xfffffffd
	.align		4
        /*0018*/ 	.word	0x00000000
	.align		4
        /*001c*/ 	.word	0xfffffffc


//--------------------- .text.triton_per_fused_mean_17 --------------------------
	.section	.text.triton_per_fused_mean_17,"ax",@progbits
	.sectionflags	@"SHF_BARRIERS=1"
	.align	128
        .global         triton_per_fused_mean_17
        .type           triton_per_fused_mean_17,@function
        .size           triton_per_fused_mean_17,(.L_x_1 - triton_per_fused_mean_17)
        .other          triton_per_fused_mean_17,@"STO_CUDA_ENTRY STV_DEFAULT"
triton_per_fused_mean_17:
.text.triton_per_fused_mean_17:
[----:B------:R-:W0:Y:S02]  /*0000*/  LDC R1, c[0x0][0x28] ;  /* 0x00000a00ff017b82 */ /* 0x000e240000000800 */
[----:B------:R-:W1:Y:S01]  /*0010*/  S2R R0, SR_CTAID.X ;  /* 0x0000000000007919 */ /* 0x000e620000002500 */
[----:B------:R-:W2:Y:S01]  /*0020*/  LDC.64 R4, c[0x0][0x218] ;  /* 0x00008600ff047b82 */ /* 0x000ea20000000a00 */
[----:B------:R-:W-:Y:S02]  /*0030*/  CS2R R8, SRZ ;  /* 0x0000000000087805 */ /* 0x000fe4000001ff00 */
[----:B------:R-:W-:Y:S01]  /*0040*/  CS2R R10, SRZ ;  /* 0x00000000000a7805 */ /* 0x000fe2000001ff00 */
[----:B------:R-:W3:Y:S01]  /*0050*/  S2R R13, SR_TID.X ;  /* 0x00000000000d7919 */ /* 0x000ee20000002100 */
[----:B------:R-:W-:Y:S01]  /*0060*/  ULDC.64 UR6, c[0x0][0x208] ;  /* 0x0000820000067ab9 */ /* 0x000fe20000000a00 */
[----:B-1----:R-:W-:Y:S02]  /*0070*/  IMAD.SHL.U32 R0, R0, 0x80, RZ ;  /* 0x0000008000007824 */ /* 0x002fe400078e00ff */
[----:B---3--:R-:W-:Y:S01]  /*0080*/  IMAD.SHL.U32 R15, R13, 0x4, RZ ;  /* 0x000000040d0f7824 */ /* 0x008fe200078e00ff */
[----:B------:R-:W-:-:S04]  /*0090*/  SHF.R.U32.HI R18, RZ, 0x5, R13 ;  /* 0x00000005ff127819 */ /* 0x000fc8000001160d */
[----:B------:R-:W-:Y:S02]  /*00a0*/  LOP3.LUT R2, R0, 0x7c, R15, 0xf8, !PT ;  /* 0x0000007c00027812 */ /* 0x000fe400078ef80f */
[----:B------:R-:W-:Y:S02]  /*00b0*/  SGXT.U32 R18, R18, 0x3 ;  /* 0x000000031212781a */ /* 0x000fe40000000000 */
[C---:B------:R-:W-:Y:S01]  /*00c0*/  ISETP.GE.AND P0, PT, R2.reuse, 0x180, PT ;  /* 0x000001800200780c */ /* 0x040fe20003f06270 */
[----:B------:R-:W-:-:S05]  /*00d0*/  IMAD.HI R3, R2, 0x2aaaaaab, RZ ;  /* 0x2aaaaaab02037827 */ /* 0x000fca00078e02ff */
[----:B------:R-:W-:-:S04]  /*00e0*/  SHF.R.U32.HI R6, RZ, 0x1f, R3 ;  /* 0x0000001fff067819 */ /* 0x000fc80000011603 */
[----:B------:R-:W-:-:S05]  /*00f0*/  LEA.HI.SX32 R3, R3, R6, 0x1c ;  /* 0x0000000603037211 */ /* 0x000fca00078fe2ff */
[----:B------:R-:W-:-:S04]  /*0100*/  IMAD R7, R3, -0x60, R2 ;  /* 0xffffffa003077824 */ /* 0x000fc800078e0202 */
[----:B------:R-:W-:-:S04]  /*0110*/  IMAD R6, R18, 0x60, R7 ;  /* 0x0000006012067824 */ /* 0x000fc800078e0207 */
[----:B------:R-:W-:Y:S01]  /*0120*/  IMAD R3, R3, 0x600, R6 ;  /* 0x0000060003037824 */ /* 0x000fe200078e0206 */
[----:B------:R-:W-:-:S03]  /*0130*/  CS2R R6, SRZ ;  /* 0x0000000000067805 */ /* 0x000fc6000001ff00 */
[C---:B------:R-:W-:Y:S02]  /*0140*/  VIADD R21, R3.reuse, 0x300 ;  /* 0x0000030003157836 */ /* 0x040fe40000000000 */
[----:B--2---:R-:W-:-:S04]  /*0150*/  IMAD.WIDE R2, R3, 0x4, R4 ;  /* 0x0000000403027825 */ /* 0x004fc800078e0204 */
[----:B------:R-:W-:Y:S01]  /*0160*/  IMAD.WIDE R20, R21, 0x4, R4 ;  /* 0x0000000415147825 */ /* 0x000fe200078e0204 */
[----:B------:R-:W-:-:S04]  /*0170*/  CS2R R4, SRZ ;  /* 0x0000000000047805 */ /* 0x000fc8000001ff00 */
[----:B------:R-:W2:Y:S04]  /*0180*/  @!P0 LDG.E.128 R8, desc[UR6][R20.64] ;  /* 0x0000000614088981 */ /* 0x000ea8000c1e1d00 */
[----:B------:R1:W3:Y:S01]  /*0190*/  @!P0 LDG.E.128 R4, desc[UR6][R2.64] ;  /* 0x0000000602048981 */ /* 0x0002e2000c1e1d00 */
[----:B------:R-:W4:Y:S01]  /*01a0*/  S2UR UR5, SR_CgaCtaId ;  /* 0x00000000000579c3 */ /* 0x000f220000008800 */
[----:B------:R-:W-:Y:S01]  /*01b0*/  UMOV UR4, 0x400 ;  /* 0x0000040000047882 */ /* 0x000fe20000000000 */
[----:B------:R-:W-:Y:S01]  /*01c0*/  IMAD.SHL.U32 R18, R18, 0x4, RZ ;  /* 0x0000000412127824 */ /* 0x000fe200078e00ff */
[----:B-1----:R-:W-:-:S05]  /*01d0*/  LOP3.LUT R2, R15, 0x7c, RZ, 0xc0, !PT ;  /* 0x0000007c0f027812 */ /* 0x002fca00078ec0ff */
[----:B------:R-:W-:-:S05]  /*01e0*/  IMAD.SHL.U32 R3, R2, 0x20, RZ ;  /* 0x0000002002037824 */ /* 0x000fca00078e00ff */
[----:B------:R-:W-:Y:S01]  /*01f0*/  LOP3.LUT R18, R3, R18, RZ, 0xfc, !PT ;  /* 0x0000001203127212 */ /* 0x000fe200078efcff */
[----:B----4-:R-:W-:Y:S01]  /*0200*/  UPRMT UR4, UR5, 0x654, UR4 ;  /* 0x0000065405047896 */ /* 0x010fe20008000004 */
[----:B------:R-:W-:Y:S02]  /*0210*/  ISETP.GE.AND P1, PT, R13, 0x400, PT ;  /* 0x000004000d00780c */ /* 0x000fe40003f26270 */
[----:B--2---:R-:W-:Y:S02]  /*0220*/  SEL R8, R8, RZ, !P0 ;  /* 0x000000ff08087207 */ /* 0x004fe40004000000 */
[----:B---3--:R-:W-:Y:S02]  /*0230*/  SEL R19, R4, RZ, !P0 ;  /* 0x000000ff04137207 */ /* 0x008fe40004000000 */
[----:B------:R-:W-:Y:S02]  /*0240*/  SEL R4, R5, RZ, !P0 ;  /* 0x000000ff05047207 */ /* 0x000fe40004000000 */
[----:B------:R-:W-:-:S02]  /*0250*/  SEL R5, R6, RZ, !P0 ;  /* 0x000000ff06057207 */ /* 0x000fc40004000000 */
[----:B------:R-:W-:Y:S02]  /*0260*/  SEL R9, R9, RZ, !P0 ;  /* 0x000000ff09097207 */ /* 0x000fe40004000000 */
[----:B------:R-:W-:Y:S02]  /*0270*/  SEL R10, R10, RZ, !P0 ;  /* 0x000000ff0a0a7207 */ /* 0x000fe40004000000 */
[----:B------:R-:W-:Y:S02]  /*0280*/  SEL R11, R11, RZ, !P0 ;  /* 0x000000ff0b0b7207 */ /* 0x000fe40004000000 */
[----:B------:R-:W-:Y:S01]  /*0290*/  SEL R6, R7, RZ, !P0 ;  /* 0x000000ff07067207 */ /* 0x000fe20004000000 */
[----:B------:R-:W-:Y:S01]  /*02a0*/  FADD R8, R19, R8 ;  /* 0x0000000813087221 */ /* 0x000fe20000000000 */
[----:B------:R-:W-:Y:S01]  /*02b0*/  FADD R9, R4, R9 ;  /* 0x0000000904097221 */ /* 0x000fe20000000000 */
[----:B------:R-:W-:Y:S02]  /*02c0*/  FADD R10, R5, R10 ;  /* 0x0000000a050a7221 */ /* 0x000fe40000000000 */
[----:B------:R-:W-:Y:S01]  /*02d0*/  FADD R11, R6, R11 ;  /* 0x0000000b060b7221 */ /* 0x000fe20000000000 */
[----:B------:R-:W-:-:S02]  /*02e0*/  SEL R5, R8, RZ, !P0 ;  /* 0x000000ff08057207 */ /* 0x000fc40004000000 */
[----:B------:R-:W-:Y:S02]  /*02f0*/  SEL R9, R9, RZ, !P0 ;  /* 0x000000ff09097207 */ /* 0x000fe40004000000 */
[----:B------:R-:W-:Y:S02]  /*0300*/  SEL R7, R10, RZ, !P0 ;  /* 0x000000ff0a077207 */ /* 0x000fe40004000000 */
[----:B------:R-:W-:Y:S01]  /*0310*/  SEL R11, R11, RZ, !P0 ;  /* 0x000000ff0b0b7207 */ /* 0x000fe20004000000 */
[----:B------:R-:W-:Y:S04]  /*0320*/  STS [R18+UR4], R5 ;  /* 0x0000000512007988 */ /* 0x000fe80008000804 */
[----:B------:R-:W-:Y:S04]  /*0330*/  STS [R18+UR4+0x20], R9 ;  /* 0x0000200912007988 */ /* 0x000fe80008000804 */
[----:B------:R-:W-:Y:S04]  /*0340*/  STS [R18+UR4+0x40], R7 ;  /* 0x0000400712007988 */ /* 0x000fe80008000804 */
[----:B------:R-:W-:Y:S01]  /*0350*/  STS [R18+UR4+0x60], R11 ;  /* 0x0000600b12007988 */ /* 0x000fe20008000804 */
[----:B------:R-:W-:Y:S06]  /*0360*/  BAR.SYNC.DEFER_BLOCKING 0x0 ;  /* 0x0000000000007b1d */ /* 0x000fec0000010000 */
[----:B------:R-:W1:Y:S04]  /*0370*/  @!P1 LDS R16, [R15+UR4] ;  /* 0x000000040f109984 */ /* 0x000e680008000800 */
[----:B------:R-:W2:Y:S04]  /*0380*/  @!P1 LDS R12, [R15+UR4+0x400] ;  /* 0x000400040f0c9984 */ /* 0x000ea80008000800 */
[----:B------:R-:W3:Y:S04]  /*0390*/  @!P1 LDS R14, [R15+UR4+0x800] ;  /* 0x000800040f0e9984 */ /* 0x000ee80008000800 */
[----:B------:R-:W4:Y:S04]  /*03a0*/  @!P1 LDS R17, [R15+UR4+0xc00] ;  /* 0x000c00040f119984 */ /* 0x000f280008000800 */
[----:B-1----:R-:W1:Y:S04]  /*03b0*/  SHFL.BFLY PT, R19, R16, 0x4, 0x1f ;  /* 0x0c801f0010137f89 */ /* 0x002e6800000e0000 */
[----:B--2---:R-:W2:Y:S04]  /*03c0*/  SHFL.BFLY PT, R21, R12, 0x4, 0x1f ;  /* 0x0c801f000c157f89 */ /* 0x004ea800000e0000 */
[----:B---3--:R-:W3:Y:S04]  /*03d0*/  SHFL.BFLY PT, R5, R14, 0x4, 0x1f ;  /* 0x0c801f000e057f89 */ /* 0x008ee800000e0000 */
[----:B----4-:R-:W4:Y:S01]  /*03e0*/  SHFL.BFLY PT, R4, R17, 0x4, 0x1f ;  /* 0x0c801f0011047f89 */ /* 0x010f2200000e0000 */
[----:B-1----:R-:W-:Y:S01]  /*03f0*/  FADD R19, R16, R19 ;  /* 0x0000001310137221 */ /* 0x002fe20000000000 */
[----:B--2---:R-:W-:Y:S01]  /*0400*/  FADD R21, R12, R21 ;  /* 0x000000150c157221 */ /* 0x004fe20000000000 */
[----:B---3--:R-:W-:Y:S01]  /*0410*/  FADD R8, R14, R5 ;  /* 0x000000050e087221 */ /* 0x008fe20000000000 */
[----:B----4-:R-:W-:-:S03]  /*0420*/  FADD R10, R17, R4 ;  /* 0x00000004110a7221 */ /* 0x010fc60000000000 */
[----:B------:R-:W1:Y:S04]  /*0430*/  SHFL.BFLY PT, R6, R21, 0x2, 0x1f ;  /* 0x0c401f0015067f89 */ /* 0x000e6800000e0000 */
[----:B------:R-:W2:Y:S04]  /*0440*/  SHFL.BFLY PT, R4, R19, 0x2, 0x1f ;  /* 0x0c401f0013047f89 */ /* 0x000ea800000e0000 */
[----:B------:R-:W3:Y:S04]  /*0450*/  SHFL.BFLY PT, R5, R8, 0x2, 0x1f ;  /* 0x0c401f0008057f89 */ /* 0x000ee800000e0000 */
[----:B------:R-:W4:Y:S01]  /*0460*/  SHFL.BFLY PT, R7, R10, 0x2, 0x1f ;  /* 0x0c401f000a077f89 */ /* 0x000f2200000e0000 */
        /* <DEDUP_REMOVED lines=8> */
[----:B------:R-:W-:-:S04]  /*04f0*/  LOP3.LUT P0, RZ, R13, 0x7, RZ, 0xc0, !PT ;  /* 0x000000070dff7812 */ /* 0x000fc8000780c0ff */
[----:B------:R-:W-:Y:S01]  /*0500*/  ISETP.LT.AND P0, PT, R13, 0x400, !P0 ;  /* 0x000004000d00780c */ /* 0x000fe20004701270 */
[----:B-1----:R-:W-:Y:S01]  /*0510*/  FADD R10, R4, R5 ;  /* 0x00000005040a7221 */ /* 0x002fe20000000000 */
[----:B--2---:R-:W-:Y:S01]  /*0520*/  FADD R12, R6, R7 ;  /* 0x00000007060c7221 */ /* 0x004fe20000000000 */
[----:B---3--:R-:W-:Y:S01]  /*0530*/  FADD R14, R9, R14 ;  /* 0x0000000e090e7221 */ /* 0x008fe20000000000 */
[----:B----4-:R-:W-:-:S09]  /*0540*/  FADD R16, R11, R16 ;  /* 0x000000100b107221 */ /* 0x010fd20000000000 */
[----:B------:R1:W-:Y:S04]  /*0550*/  @P0 STS [R15+UR4], R10 ;  /* 0x0000000a0f000988 */ /* 0x0003e80008000804 */
[----:B------:R-:W-:Y:S04]  /*0560*/  @P0 STS [R15+UR4+0x400], R12 ;  /* 0x0004000c0f000988 */ /* 0x000fe80008000804 */
[----:B------:R-:W-:Y:S04]  /*0570*/  @P0 STS [R15+UR4+0x800], R14 ;  /* 0x0008000e0f000988 */ /* 0x000fe80008000804 */
[----:B------:R-:W-:Y:S01]  /*0580*/  @P0 STS [R15+UR4+0xc00], R16 ;  /* 0x000c00100f000988 */ /* 0x000fe20008000804 */
[----:B------:R-:W-:Y:S06]  /*0590*/  BAR.SYNC.DEFER_BLOCKING 0x0 ;  /* 0x0000000000007b1d */ /* 0x000fec0000010000 */
[----:B------:R-:W-:Y:S04]  /*05a0*/  LDS R4, [R3+UR4] ;  /* 0x0000000403047984 */ /* 0x000fe80008000800 */
[----:B------:R-:W-:Y:S04]  /*05b0*/  LDS R5, [R3+UR4+0x20] ;  /* 0x0000200403057984 */ /* 0x000fe80008000800 */
[----:B------:R-:W-:Y:S04]  /*05c0*/  LDS R6, [R3+UR4+0x40] ;  /* 0x0000400403067984 */ /* 0x000fe80008000800 */
[----:B------:R-:W2:Y:S01]  /*05d0*/  LDS R7, [R3+UR4+0x60] ;  /* 0x0000600403077984 */ /* 0x000ea20008000800 */
[----:B------:R-:W-:-:S04]  /*05e0*/  VIADD R9, R3, UR4 ;  /* 0x0000000403097c36 */ /* 0x000fc80008000000 */
[----:B-1----:R-:W-:Y:S01]  /*05f0*/  IMAD R10, R2, -0x1c, R9 ;  /* 0xffffffe4020a7824 */ /* 0x002fe200078e0209 */
[----:B------:R-:W-:Y:S01]  /*0600*/  BAR.SYNC.DEFER_BLOCKING 0x0 ;  /* 0x0000000000007b1d */ /* 0x000fe20000010000 */
[----:B------:R-:W-:-:S04]  /*0610*/  LOP3.LUT R8, R13, 0x7f, RZ, 0xc0, !PT ;  /* 0x0000007f0d087812 */ /* 0x000fc800078ec0ff */
[----:B------:R-:W-:-:S03]  /*0620*/  LEA R11, R8, UR4, 0x2 ;  /* 0x00000004080b7c11 */ /* 0x000fc6000f8e10ff */
[----:B------:R-:W1:Y:S01]  /*0630*/  LDC.64 R8, c[0x0][0x210] ;  /* 0x00008400ff087b82 */ /* 0x000e620000000a00 */
[----:B--2---:R2:W-:Y:S07]  /*0640*/  STS.128 [R10], R4 ;  /* 0x000000040a007388 */ /* 0x0045ee0000000c00 */
[----:B------:R-:W-:Y:S01]  /*0650*/  BAR.SYNC.DEFER_BLOCKING 0x0 ;  /* 0x0000000000007b1d */ /* 0x000fe20000010000 */
[----:B------:R-:W-:Y:S02]  /*0660*/  LOP3.LUT P0, RZ, R13, 0x80, RZ, 0xc0, !PT ;  /* 0x000000800dff7812 */ /* 0x000fe4000780c0ff */
[----:B------:R-:W-:-:S04]  /*0670*/  LOP3.LUT R3, R0, 0x7f, R13, 0xf8, !PT ;  /* 0x0000007f00037812 */ /* 0x000fc800078ef80d */
[C---:B------:R-:W-:Y:S01]  /*0680*/  ISETP.LT.AND P0, PT, R3.reuse, 0x180, !P0 ;  /* 0x000001800300780c */ /* 0x040fe20004701270 */
[----:B------:R-:W3:Y:S01]  /*0690*/  LDS R11, [R11] ;  /* 0x000000000b0b7984 */ /* 0x000ee20000000800 */
[----:B-1----:R-:W-:Y:S01]  /*06a0*/  IMAD.WIDE R2, R3, 0x4, R8 ;  /* 0x0000000403027825 */ /* 0x002fe200078e0208 */
[----:B------:R-:W-:Y:S10]  /*06b0*/  BAR.SYNC.DEFER_BLOCKING 0x0 ;  /* 0x0000000000007b1d */ /* 0x000ff40000010000 */
[----:B--2---:R-:W-:Y:S05]  /*06c0*/  @!P0 EXIT ;  /* 0x000000000000894d */ /* 0x004fea0003800000 */
[----:B---3--:R-:W-:-:S05]  /*06d0*/  FMUL R11, R11, 0.0625 ;  /* 0x3d8000000b0b7820 */ /* 0x008fca0000400000 */
[----:B------:R-:W-:Y:S01]  /*06e0*/  STG.E desc[UR6][R2.64], R11 ;  /* 0x0000000b02007986 */ /* 0x000fe2000c101906 */
[----:B------:R-:W-:Y:S05]  /*06f0*/  EXIT ;  /* 0x000000000000794d */ /* 0x000fea0003800000 */
.L_x_0:
[----:B------:R-:W-:-:S00]  /*0700*/  BRA `(.L_x_0) ;  /* 0xfffffffc00fc7947 */ /* 0x000fc0000383ffff */
[----:B------:R-:W-:-:S00]  /*0710*/  NOP ;  /* 0x0000000000007918 */ /* 0x000fc00000000000 */
        /* <DEDUP_REMOVED lines=14> */
.L_x_1:


//--------------------- .nv.shared.triton_per_fused_mean_17 --------------------------
	.section	.nv.shared.triton_per_fused_mean_17,"aw",@nobits
	.sectionflags	@""
	.align	16
	.zero		1024


//--------------------- .nv.constant0.triton_per_fused_mean_17 --------------------------
	.section	.nv.constant0.triton_per_fused_mean_17,"a",@progbits
	.sectionflags	@""
	.align	4
.nv.constant0.triton_per_fused_mean_17:
	.zero		552
